//
// Generated by NVIDIA NVVM Compiler
//
// Compiler Build ID: CL-36424714
// Cuda compilation tools, release 13.0, V13.0.88
// Based on NVVM 20.0.0
//

.version 9.0
.target sm_100
.address_size 64

	// .globl	_Z13kernelForMSSPPiS_S_S_S_S_PbS_S_
// _ZZ13kernelForMSSPPiS_S_S_S_S_PbS_S_E9QuickExit has been demoted

.visible .entry _Z13kernelForMSSPPiS_S_S_S_S_PbS_S_(
	.param .u64 .ptr .align 1 _Z13kernelForMSSPPiS_S_S_S_S_PbS_S__param_0,
	.param .u64 .ptr .align 1 _Z13kernelForMSSPPiS_S_S_S_S_PbS_S__param_1,
	.param .u64 .ptr .align 1 _Z13kernelForMSSPPiS_S_S_S_S_PbS_S__param_2,
	.param .u64 .ptr .align 1 _Z13kernelForMSSPPiS_S_S_S_S_PbS_S__param_3,
	.param .u64 .ptr .align 1 _Z13kernelForMSSPPiS_S_S_S_S_PbS_S__param_4,
	.param .u64 .ptr .align 1 _Z13kernelForMSSPPiS_S_S_S_S_PbS_S__param_5,
	.param .u64 .ptr .align 1 _Z13kernelForMSSPPiS_S_S_S_S_PbS_S__param_6,
	.param .u64 .ptr .align 1 _Z13kernelForMSSPPiS_S_S_S_S_PbS_S__param_7,
	.param .u64 .ptr .align 1 _Z13kernelForMSSPPiS_S_S_S_S_PbS_S__param_8
)
{
	.reg .pred 	%p<14>;
	.reg .b16 	%rs<4>;
	.reg .b32 	%r<64>;
	.reg .b64 	%rd<39>;
	// demoted variable
	.shared .align 4 .u32 _ZZ13kernelForMSSPPiS_S_S_S_S_PbS_S_E9QuickExit;
	ld.param.u64 	%rd13, [_Z13kernelForMSSPPiS_S_S_S_S_PbS_S__param_1];
	ld.param.u64 	%rd16, [_Z13kernelForMSSPPiS_S_S_S_S_PbS_S__param_3];
	ld.param.u64 	%rd15, [_Z13kernelForMSSPPiS_S_S_S_S_PbS_S__param_4];
	ld.param.u64 	%rd17, [_Z13kernelForMSSPPiS_S_S_S_S_PbS_S__param_5];
	ld.param.u64 	%rd18, [_Z13kernelForMSSPPiS_S_S_S_S_PbS_S__param_6];
	ld.param.u64 	%rd19, [_Z13kernelForMSSPPiS_S_S_S_S_PbS_S__param_7];
	ld.param.u64 	%rd20, [_Z13kernelForMSSPPiS_S_S_S_S_PbS_S__param_8];
	cvta.to.global.u64 	%rd1, %rd18;
	cvta.to.global.u64 	%rd2, %rd19;
	cvta.to.global.u64 	%rd3, %rd20;
	cvta.to.global.u64 	%rd4, %rd16;
	cvta.to.global.u64 	%rd21, %rd17;
	mov.u32 	%r27, %ctaid.z;
	mov.u32 	%r28, %nctaid.x;
	mov.u32 	%r29, %nctaid.y;
	mul.lo.s32 	%r1, %r28, %r29;
	mov.u32 	%r30, %ctaid.y;
	mov.u32 	%r31, %ctaid.x;
	mad.lo.s32 	%r32, %r30, %r28, %r31;
	mad.lo.s32 	%r2, %r1, %r27, %r32;
	mov.u32 	%r33, %tid.z;
	mov.u32 	%r34, %ntid.x;
	mov.u32 	%r35, %ntid.y;
	mul.lo.s32 	%r36, %r34, %r35;
	mov.u32 	%r37, %tid.y;
	mov.u32 	%r38, %tid.x;
	mad.lo.s32 	%r39, %r37, %r34, %r38;
	mad.lo.s32 	%r3, %r36, %r33, %r39;
	mov.u32 	%r40, %ntid.z;
	mul.lo.s32 	%r4, %r36, %r40;
	ld.global.u32 	%r41, [%rd21];
	setp.ge.s32 	%p1, %r2, %r41;
	@%p1 bra 	$L__BB0_19;
	ld.global.u32 	%r57, [%rd4];
	setp.ge.s32 	%p2, %r3, %r57;
	@%p2 bra 	$L__BB0_19;
	cvta.to.global.u64 	%rd22, %rd15;
	mul.wide.s32 	%rd23, %r2, 4;
	add.s64 	%rd24, %rd22, %rd23;
	ld.global.u32 	%r58, [%rd24];
	setp.ge.s32 	%p3, %r58, %r57;
	@%p3 bra 	$L__BB0_19;
	ld.param.u64 	%rd38, [_Z13kernelForMSSPPiS_S_S_S_S_PbS_S__param_2];
	ld.param.u64 	%rd37, [_Z13kernelForMSSPPiS_S_S_S_S_PbS_S__param_0];
	mov.u32 	%r42, %nctaid.z;
	mul.lo.s32 	%r7, %r1, %r42;
	cvta.to.global.u64 	%rd5, %rd37;
	cvta.to.global.u64 	%rd6, %rd13;
	cvta.to.global.u64 	%rd7, %rd38;
$L__BB0_4:
	mul.lo.s32 	%r10, %r57, %r2;
$L__BB0_5:
	mov.b32 	%r43, 0;
	st.shared.u32 	[_ZZ13kernelForMSSPPiS_S_S_S_S_PbS_S_E9QuickExit], %r43;
	ld.global.u32 	%r44, [%rd4];
	setp.ge.s32 	%p4, %r3, %r44;
	@%p4 bra 	$L__BB0_12;
	mov.u32 	%r59, %r3;
$L__BB0_7:
	add.s32 	%r12, %r59, %r10;
	cvt.s64.s32 	%rd25, %r12;
	add.s64 	%rd8, %rd1, %rd25;
	ld.global.u8 	%rs1, [%rd8];
	setp.eq.s16 	%p5, %rs1, 0;
	@%p5 bra 	$L__BB0_11;
	mov.b16 	%rs2, 0;
	st.global.u8 	[%rd8], %rs2;
	mul.wide.u32 	%rd26, %r59, 4;
	add.s64 	%rd9, %rd5, %rd26;
	ld.global.u32 	%r60, [%rd9];
	ld.global.u32 	%r45, [%rd9+4];
	setp.ge.s32 	%p6, %r60, %r45;
	@%p6 bra 	$L__BB0_11;
	mul.wide.s32 	%rd27, %r12, 4;
	add.s64 	%rd10, %rd2, %rd27;
$L__BB0_10:
	mul.wide.s32 	%rd28, %r60, 4;
	add.s64 	%rd29, %rd7, %rd28;
	add.s64 	%rd30, %rd6, %rd28;
	ld.global.u32 	%r46, [%rd30];
	add.s32 	%r47, %r46, %r10;
	mul.wide.s32 	%rd31, %r47, 4;
	add.s64 	%rd32, %rd3, %rd31;
	ld.global.u32 	%r48, [%rd10];
	ld.global.u32 	%r49, [%rd29];
	add.s32 	%r50, %r49, %r48;
	atom.global.min.s32 	%r51, [%rd32], %r50;
	add.s32 	%r60, %r60, 1;
	ld.global.u32 	%r52, [%rd9+4];
	setp.lt.s32 	%p7, %r60, %r52;
	@%p7 bra 	$L__BB0_10;
$L__BB0_11:
	add.s32 	%r59, %r59, %r4;
	ld.global.u32 	%r53, [%rd4];
	setp.lt.s32 	%p8, %r59, %r53;
	@%p8 bra 	$L__BB0_7;
$L__BB0_12:
	bar.sync 	0;
	ld.global.u32 	%r63, [%rd4];
	setp.ge.s32 	%p9, %r3, %r63;
	@%p9 bra 	$L__BB0_17;
	mov.u32 	%r62, %r3;
$L__BB0_14:
	add.s32 	%r20, %r62, %r10;
	mul.wide.s32 	%rd33, %r20, 4;
	add.s64 	%rd34, %rd3, %rd33;
	ld.global.u32 	%r21, [%rd34];
	add.s64 	%rd11, %rd2, %rd33;
	ld.global.u32 	%r54, [%rd11];
	setp.ge.s32 	%p10, %r21, %r54;
	@%p10 bra 	$L__BB0_16;
	cvt.s64.s32 	%rd35, %r20;
	st.global.u32 	[%rd11], %r21;
	add.s64 	%rd36, %rd1, %rd35;
	mov.b16 	%rs3, 1;
	st.global.u8 	[%rd36], %rs3;
	mov.b32 	%r55, 1;
	st.shared.u32 	[_ZZ13kernelForMSSPPiS_S_S_S_S_PbS_S_E9QuickExit], %r55;
	ld.global.u32 	%r63, [%rd4];
$L__BB0_16:
	add.s32 	%r62, %r62, %r4;
	setp.lt.s32 	%p11, %r62, %r63;
	@%p11 bra 	$L__BB0_14;
$L__BB0_17:
	bar.sync 	0;
	ld.shared.u32 	%r56, [_ZZ13kernelForMSSPPiS_S_S_S_S_PbS_S_E9QuickExit];
	setp.ne.s32 	%p12, %r56, 0;
	@%p12 bra 	$L__BB0_5;
	bar.sync 	0;
	add.s32 	%r58, %r58, %r7;
	ld.global.u32 	%r57, [%rd4];
	setp.lt.s32 	%p13, %r58, %r57;
	@%p13 bra 	$L__BB0_4;
$L__BB0_19:
	ret;

}


// ===== COMPILED SASS (sm_100) =====

	.target	sm_100

	.elftype	@"ET_EXEC"


//--------------------- .note.nv.tkinfo           --------------------------
	.section	.note.nv.tkinfo,"",@"SHT_NOTE"
	.sectionflags	@"SHF_NOTE_NV_TKINFO"
	.tkinfo
        /*0018*/ 	.word	0x00000002
        /*0030*/ 	.string	""
        /*0030*/ 	.string	"ptxas"
        /*0030*/ 	.string	"Cuda compilation tools, release 13.0, V13.0.88"
        /*0030*/ 	.string	"Build cuda_13.0.r13.0/compiler.36424714_0"
        /*0030*/ 	.string	"-arch sm_100 -m 64 "



//--------------------- .note.nv.cuinfo           --------------------------
	.section	.note.nv.cuinfo,"",@"SHT_NOTE"
	.sectionflags	@"SHF_NOTE_NV_CUINFO"
        /*0018*/ 	.short	0x0002
        /*001a*/ 	.short	0x0064
        /*001c*/ 	.short	0x0082
	.zero		2


//--------------------- .nv.info                  --------------------------
	.section	.nv.info,"",@"SHT_CUDA_INFO"
	.align	4


	//----- nvinfo : EIATTR_REGCOUNT
	.align		4
        /*0000*/ 	.byte	0x04, 0x2f
        /*0002*/ 	.short	(.L_1 - .L_0)
	.align		4
.L_0:
        /*0004*/ 	.word	index@(_Z13kernelForMSSPPiS_S_S_S_S_PbS_S_)
        /*0008*/ 	.word	0x0000001a


	//----- nvinfo : EIATTR_FRAME_SIZE
	.align		4
.L_1:
        /*000c*/ 	.byte	0x04, 0x11
        /*000e*/ 	.short	(.L_3 - .L_2)
	.align		4
.L_2:
        /*0010*/ 	.word	index@(_Z13kernelForMSSPPiS_S_S_S_S_PbS_S_)
        /*0014*/ 	.word	0x00000000


	//----- nvinfo : EIATTR_MIN_STACK_SIZE
	.align		4
.L_3:
        /*0018*/ 	.byte	0x04, 0x12
        /*001a*/ 	.short	(.L_5 - .L_4)
	.align		4
.L_4:
        /*001c*/ 	.word	index@(_Z13kernelForMSSPPiS_S_S_S_S_PbS_S_)
        /*0020*/ 	.word	0x00000000
.L_5:


//--------------------- .nv.compat                --------------------------
	.section	.nv.compat,"",@"SHT_CUDA_COMPAT_INFO"
	.align	4
        /*0000*/ 	.byte	0x02, 0x09, 0x00, 0x00, 0x02, 0x02, 0x01, 0x00, 0x02, 0x05, 0x05, 0x00, 0x03, 0x07, 0x01, 0x01
        /*0010*/ 	.byte	0x02, 0x03, 0x00, 0x00, 0x02, 0x06, 0x01, 0x00, 0x04, 0x0b, 0x08, 0x00, 0x09, 0x00, 0x00, 0x00
        /*0020*/ 	.byte	0x00, 0x00, 0x00, 0x00


//--------------------- .nv.info._Z13kernelForMSSPPiS_S_S_S_S_PbS_S_ --------------------------
	.section	.nv.info._Z13kernelForMSSPPiS_S_S_S_S_PbS_S_,"",@"SHT_CUDA_INFO"
	.sectionflags	@""
	.align	4


	//----- nvinfo : EIATTR_CUDA_API_VERSION
	.align		4
        /*0000*/ 	.byte	0x04, 0x37
        /*0002*/ 	.short	(.L_7 - .L_6)
.L_6:
        /*0004*/ 	.word	0x00000082


	//----- nvinfo : EIATTR_KPARAM_INFO
	.align		4
.L_7:
        /*0008*/ 	.byte	0x04, 0x17
        /*000a*/ 	.short	(.L_9 - .L_8)
.L_8:
        /*000c*/ 	.word	0x00000000
        /*0010*/ 	.short	0x0008
        /*0012*/ 	.short	0x0040
        /*0014*/ 	.byte	0x00, 0xf5, 0x21, 0x00


	//----- nvinfo : EIATTR_KPARAM_INFO
	.align		4
.L_9:
        /*0018*/ 	.byte	0x04, 0x17
        /*001a*/ 	.short	(.L_11 - .L_10)
.L_10:
        /*001c*/ 	.word	0x00000000
        /*0020*/ 	.short	0x0007
        /*0022*/ 	.short	0x0038
        /*0024*/ 	.byte	0x00, 0xf5, 0x21, 0x00


	//----- nvinfo : EIATTR_KPARAM_INFO
	.align		4
.L_11:
        /*0028*/ 	.byte	0x04, 0x17
        /*002a*/ 	.short	(.L_13 - .L_12)
.L_12:
        /*002c*/ 	.word	0x00000000
        /*0030*/ 	.short	0x0006
        /*0032*/ 	.short	0x0030
        /*0034*/ 	.byte	0x00, 0xf5, 0x21, 0x00


	//----- nvinfo : EIATTR_KPARAM_INFO
	.align		4
.L_13:
        /*0038*/ 	.byte	0x04, 0x17
        /*003a*/ 	.short	(.L_15 - .L_14)
.L_14:
        /*003c*/ 	.word	0x00000000
        /*0040*/ 	.short	0x0005
        /*0042*/ 	.short	0x0028
        /*0044*/ 	.byte	0x00, 0xf5, 0x21, 0x00


	//----- nvinfo : EIATTR_KPARAM_INFO
	.align		4
.L_15:
        /*0048*/ 	.byte	0x04, 0x17
        /*004a*/ 	.short	(.L_17 - .L_16)
.L_16:
        /*004c*/ 	.word	0x00000000
        /*0050*/ 	.short	0x0004
        /*0052*/ 	.short	0x0020
        /*0054*/ 	.byte	0x00, 0xf5, 0x21, 0x00


	//----- nvinfo : EIATTR_KPARAM_INFO
	.align		4
.L_17:
        /*0058*/ 	.byte	0x04, 0x17
        /*005a*/ 	.short	(.L_19 - .L_18)
.L_18:
        /*005c*/ 	.word	0x00000000
        /*0060*/ 	.short	0x0003
        /*0062*/ 	.short	0x0018
        /*0064*/ 	.byte	0x00, 0xf5, 0x21, 0x00


	//----- nvinfo : EIATTR_KPARAM_INFO
	.align		4
.L_19:
        /*0068*/ 	.byte	0x04, 0x17
        /*006a*/ 	.short	(.L_21 - .L_20)
.L_20:
        /*006c*/ 	.word	0x00000000
        /*0070*/ 	.short	0x0002
        /*0072*/ 	.short	0x0010
        /*0074*/ 	.byte	0x00, 0xf5, 0x21, 0x00


	//----- nvinfo : EIATTR_KPARAM_INFO
	.align		4
.L_21:
        /*0078*/ 	.byte	0x04, 0x17
        /*007a*/ 	.short	(.L_23 - .L_22)
.L_22:
        /*007c*/ 	.word	0x00000000
        /*0080*/ 	.short	0x0001
        /*0082*/ 	.short	0x0008
        /*0084*/ 	.byte	0x00, 0xf5, 0x21, 0x00


	//----- nvinfo : EIATTR_KPARAM_INFO
	.align		4
.L_23:
        /*0088*/ 	.byte	0x04, 0x17
        /*008a*/ 	.short	(.L_25 - .L_24)
.L_24:
        /*008c*/ 	.word	0x00000000
        /*0090*/ 	.short	0x0000
        /*0092*/ 	.short	0x0000
        /*0094*/ 	.byte	0x00, 0xf5, 0x21, 0x00


	//----- nvinfo : EIATTR_SPARSE_MMA_MASK
	.align		4
.L_25:
        /*0098*/ 	.byte	0x03, 0x50
        /*009a*/ 	.short	0x0000


	//----- nvinfo : EIATTR_MAXREG_COUNT
	.align		4
        /*009c*/ 	.byte	0x03, 0x1b
        /*009e*/ 	.short	0x00ff


	//----- nvinfo : EIATTR_NUM_BARRIERS
	.align		4
        /*00a0*/ 	.byte	0x02, 0x4c
        /*00a2*/ 	.byte	0x01
	.zero		1


	//----- nvinfo : EIATTR_MERCURY_ISA_VERSION
	.align		4
        /*00a4*/ 	.byte	0x03, 0x5f
        /*00a6*/ 	.short	0x0101


	//----- nvinfo : EIATTR_VRC_CTA_INIT_COUNT
	.align		4
        /*00a8*/ 	.byte	0x02, 0x4a
	.zero		1
	.zero		1


	//----- nvinfo : EIATTR_EXIT_INSTR_OFFSETS
	.align		4
        /*00ac*/ 	.byte	0x04, 0x1c
        /*00ae*/ 	.short	(.L_27 - .L_26)


	//   ....[0]....
.L_26:
        /*00b0*/ 	.word	0x00000170


	//   ....[1]....
        /*00b4*/ 	.word	0x000001b0


	//   ....[2]....
        /*00b8*/ 	.word	0x00000200


	//   ....[3]....
        /*00bc*/ 	.word	0x00000850


	//----- nvinfo : EIATTR_CRS_STACK_SIZE
	.align		4
.L_27:
        /*00c0*/ 	.byte	0x04, 0x1e
        /*00c2*/ 	.short	(.L_29 - .L_28)
.L_28:
        /*00c4*/ 	.word	0x00000000


	//----- nvinfo : EIATTR_CBANK_PARAM_SIZE
	.align		4
.L_29:
        /*00c8*/ 	.byte	0x03, 0x19
        /*00ca*/ 	.short	0x0048


	//----- nvinfo : EIATTR_PARAM_CBANK
	.align		4
        /*00cc*/ 	.byte	0x04, 0x0a
        /*00ce*/ 	.short	(.L_31 - .L_30)
	.align		4
.L_30:
        /*00d0*/ 	.word	index@(.nv.constant0._Z13kernelForMSSPPiS_S_S_S_S_PbS_S_)
        /*00d4*/ 	.short	0x0380
        /*00d6*/ 	.short	0x0048


	//----- nvinfo : EIATTR_SW_WAR
	.align		4
.L_31:
        /*00d8*/ 	.byte	0x04, 0x36
        /*00da*/ 	.short	(.L_33 - .L_32)
.L_32:
        /*00dc*/ 	.word	0x00000008
.L_33:


//--------------------- .nv.callgraph             --------------------------
	.section	.nv.callgraph,"",@"SHT_CUDA_CALLGRAPH"
	.align	4
	.sectionentsize	8
	.align		4
        /*0000*/ 	.word	0x00000000
	.align		4
        /*0004*/ 	.word	0xffffffff
	.align		4
        /*0008*/ 	.word	0x00000000
	.align		4
        /*000c*/ 	.word	0xfffffffe
	.align		4
        /*0010*/ 	.word	0x00000000
	.align		4
        /*0014*/ 	.word	0xfffffffd
	.align		4
        /*0018*/ 	.word	0x00000000
	.align		4
        /*001c*/ 	.word	0xfffffffc


//--------------------- .text._Z13kernelForMSSPPiS_S_S_S_S_PbS_S_ --------------------------
	.section	.text._Z13kernelForMSSPPiS_S_S_S_S_PbS_S_,"ax",@progbits
	.align	128
        .global         _Z13kernelForMSSPPiS_S_S_S_S_PbS_S_
        .type           _Z13kernelForMSSPPiS_S_S_S_S_PbS_S_,@function
        .size           _Z13kernelForMSSPPiS_S_S_S_S_PbS_S_,(.L_x_14 - _Z13kernelForMSSPPiS_S_S_S_S_PbS_S_)
        .other          _Z13kernelForMSSPPiS_S_S_S_S_PbS_S_,@"STO_CUDA_ENTRY STV_DEFAULT"
_Z13kernelForMSSPPiS_S_S_S_S_PbS_S_:
.text._Z13kernelForMSSPPiS_S_S_S_S_PbS_S_:
[----:B------:R-:W-:Y:S08]  /*0000*/  LDC R1, c[0x0][0x37c] ;  /* 0x0000df00ff017b82 */ /* 0x000ff00000000800 */
[----:B------:R-:W0:Y:S01]  /*0010*/  LDC.64 R2, c[0x0][0x3a8] ;  /* 0x0000ea00ff027b82 */ /* 0x000e220000000a00 */
[----:B------:R-:W0:Y:S02]  /*0020*/  LDCU.64 UR8, c[0x0][0x358] ;  /* 0x00006b00ff0877ac */ /* 0x000e240008000a00 */
[----:B0-----:R0:W2:Y:S01]  /*0030*/  LDG.E R5, desc[UR8][R2.64] ;  /* 0x0000000802057981 */ /* 0x0010a2000c1e1900 */
[----:B------:R-:W1:Y:S04]  /*0040*/  LDCU UR7, c[0x0][0x370] ;  /* 0x00006e00ff0777ac */ /* 0x000e680008000800 */
[----:B------:R-:W1:Y:S01]  /*0050*/  LDC R6, c[0x0][0x374] ;  /* 0x0000dd00ff067b82 */ /* 0x000e620000000800 */
[----:B------:R-:W0:Y:S01]  /*0060*/  S2R R0, SR_CTAID.Y ;  /* 0x0000000000007919 */ /* 0x000e220000002600 */
[----:B------:R-:W3:Y:S01]  /*0070*/  LDCU UR10, c[0x0][0x360] ;  /* 0x00006c00ff0a77ac */ /* 0x000ee20008000800 */
[----:B------:R-:W0:Y:S01]  /*0080*/  S2R R7, SR_CTAID.X ;  /* 0x0000000000077919 */ /* 0x000e220000002500 */
[----:B------:R-:W3:Y:S04]  /*0090*/  LDCU UR4, c[0x0][0x364] ;  /* 0x00006c80ff0477ac */ /* 0x000ee80008000800 */
[----:B------:R-:W4:Y:S01]  /*00a0*/  S2UR UR6, SR_CTAID.Z ;  /* 0x00000000000679c3 */ /* 0x000f220000002700 */
[----:B------:R-:W5:Y:S01]  /*00b0*/  S2R R4, SR_TID.Y ;  /* 0x0000000000047919 */ /* 0x000f620000002200 */
[----:B------:R-:W5:Y:S01]  /*00c0*/  LDCU UR5, c[0x0][0x368] ;  /* 0x00006d00ff0577ac */ /* 0x000f620008000800 */
[----:B------:R-:W5:Y:S01]  /*00d0*/  S2R R11, SR_TID.X ;  /* 0x00000000000b7919 */ /* 0x000f620000002100 */
[----:B------:R-:W5:Y:S01]  /*00e0*/  S2R R9, SR_TID.Z ;  /* 0x0000000000097919 */ /* 0x000f620000002300 */
[----:B-1----:R-:W-:Y:S01]  /*00f0*/  IMAD R6, R6, UR7, RZ ;  /* 0x0000000706067c24 */ /* 0x002fe2000f8e02ff */
[----:B---3--:R-:W-:Y:S01]  /*0100*/  UIMAD UR4, UR10, UR4, URZ ;  /* 0x000000040a0472a4 */ /* 0x008fe2000f8e02ff */
[----:B0-----:R-:W-:-:S04]  /*0110*/  IMAD R3, R0, UR7, R7 ;  /* 0x0000000700037c24 */ /* 0x001fc8000f8e0207 */
[----:B----4-:R-:W-:Y:S02]  /*0120*/  IMAD R0, R6, UR6, R3 ;  /* 0x0000000606007c24 */ /* 0x010fe4000f8e0203 */
[----:B-----5:R-:W-:-:S04]  /*0130*/  IMAD R2, R4, UR10, R11 ;  /* 0x0000000a04027c24 */ /* 0x020fc8000f8e020b */
[----:B------:R-:W-:Y:S01]  /*0140*/  IMAD R2, R9, UR4, R2 ;  /* 0x0000000409027c24 */ /* 0x000fe2000f8e0202 */
[----:B------:R-:W-:Y:S01]  /*0150*/  UIMAD UR4, UR4, UR5, URZ ;  /* 0x00000005040472a4 */ /* 0x000fe2000f8e02ff */
[----:B--2---:R-:W-:-:S13]  /*0160*/  ISETP.GE.AND P0, PT, R0, R5, PT ;  /* 0x000000050000720c */ /* 0x004fda0003f06270 */
[----:B------:R-:W-:Y:S05]  /*0170*/  @P0 EXIT ;  /* 0x000000000000094d */ /* 0x000fea0003800000 */
[----:B------:R-:W0:Y:S02]  /*0180*/  LDC.64 R4, c[0x0][0x398] ;  /* 0x0000e600ff047b82 */ /* 0x000e240000000a00 */
[----:B0-----:R-:W2:Y:S02]  /*0190*/  LDG.E R7, desc[UR8][R4.64] ;  /* 0x0000000804077981 */ /* 0x001ea4000c1e1900 */
[----:B--2---:R-:W-:-:S13]  /*01a0*/  ISETP.GE.AND P0, PT, R2, R7, PT ;  /* 0x000000070200720c */ /* 0x004fda0003f06270 */
[----:B------:R-:W-:Y:S05]  /*01b0*/  @P0 EXIT ;  /* 0x000000000000094d */ /* 0x000fea0003800000 */
[----:B------:R-:W0:Y:S02]  /*01c0*/  LDC.64 R4, c[0x0][0x3a0] ;  /* 0x0000e800ff047b82 */ /* 0x000e240000000a00 */
[----:B0-----:R-:W-:-:S05]  /*01d0*/  IMAD.WIDE R4, R0, 0x4, R4 ;  /* 0x0000000400047825 */ /* 0x001fca00078e0204 */
[----:B------:R-:W2:Y:S02]  /*01e0*/  LDG.E R3, desc[UR8][R4.64] ;  /* 0x0000000804037981 */ /* 0x000ea4000c1e1900 */
[----:B--2---:R-:W-:-:S13]  /*01f0*/  ISETP.GE.AND P0, PT, R3, R7, PT ;  /* 0x000000070300720c */ /* 0x004fda0003f06270 */
[----:B------:R-:W-:Y:S05]  /*0200*/  @P0 EXIT ;  /* 0x000000000000094d */ /* 0x000fea0003800000 */
[----:B------:R-:W0:Y:S02]  /*0210*/  LDC R5, c[0x0][0x378] ;  /* 0x0000de00ff057b82 */ /* 0x000e240000000800 */
[----:B0-----:R-:W-:-:S07]  /*0220*/  IMAD R4, R6, R5, RZ ;  /* 0x0000000506047224 */ /* 0x001fce00078e02ff */
.L_x_12:
[----:B-1----:R-:W-:-:S07]  /*0230*/  IMAD R5, R0, R7, RZ ;  /* 0x0000000700057224 */ /* 0x002fce00078e02ff */
.L_x_11:
[----:B------:R-:W0:Y:S02]  /*0240*/  LDC.64 R6, c[0x0][0x398] ;  /* 0x0000e600ff067b82 */ /* 0x000e240000000a00 */
[----:B0-----:R-:W2:Y:S06]  /*0250*/  LDG.E R9, desc[UR8][R6.64] ;  /* 0x0000000806097981 */ /* 0x001eac000c1e1900 */
[----:B------:R-:W0:Y:S01]  /*0260*/  S2UR UR6, SR_CgaCtaId ;  /* 0x00000000000679c3 */ /* 0x000e220000008800 */
[----:B------:R-:W-:Y:S01]  /*0270*/  UMOV UR5, 0x400 ;  /* 0x0000040000057882 */ /* 0x000fe20000000000 */
[----:B------:R-:W-:Y:S01]  /*0280*/  BSSY.RECONVERGENT B0, `(.L_x_0) ;  /* 0x000002c000007945 */ /* 0x000fe20003800200 */
[----:B0-----:R-:W-:-:S09]  /*0290*/  ULEA UR5, UR6, UR5, 0x18 ;  /* 0x0000000506057291 */ /* 0x001fd2000f8ec0ff */
[----:B------:R-:W-:Y:S01]  /*02a0*/  STS [UR5], RZ ;  /* 0x000000ffff007988 */ /* 0x000fe20008000805 */
[----:B--2---:R-:W-:-:S13]  /*02b0*/  ISETP.GE.AND P0, PT, R2, R9, PT ;  /* 0x000000090200720c */ /* 0x004fda0003f06270 */
[----:B-1----:R-:W-:Y:S05]  /*02c0*/  @P0 BRA `(.L_x_1) ;  /* 0x00000000009c0947 */ /* 0x002fea0003800000 */
[----:B------:R-:W-:-:S07]  /*02d0*/  IMAD.MOV.U32 R12, RZ, RZ, R2 ;  /* 0x000000ffff0c7224 */ /* 0x000fce00078e0002 */
.L_x_5:
[----:B------:R-:W0:Y:S01]  /*02e0*/  LDCU.64 UR6, c[0x0][0x3b0] ;  /* 0x00007600ff0677ac */ /* 0x000e220008000a00 */
[----:B------:R-:W-:-:S05]  /*02f0*/  IMAD.IADD R15, R5, 0x1, R12 ;  /* 0x00000001050f7824 */ /* 0x000fca00078e020c */
[----:B0-----:R-:W-:-:S04]  /*0300*/  IADD3 R10, P0, PT, R15, UR6, RZ ;  /* 0x000000060f0a7c10 */ /* 0x001fc8000ff1e0ff */
[----:B------:R-:W-:-:S05]  /*0310*/  LEA.HI.X.SX32 R11, R15, UR7, 0x1, P0 ;  /* 0x000000070f0b7c11 */ /* 0x000fca00080f0eff */
[----:B------:R-:W2:Y:S01]  /*0320*/  LDG.E.U8 R8, desc[UR8][R10.64] ;  /* 0x000000080a087981 */ /* 0x000ea2000c1e1100 */
[----:B------:R-:W-:Y:S01]  /*0330*/  BSSY.RECONVERGENT B1, `(.L_x_2) ;  /* 0x000001c000017945 */ /* 0x000fe20003800200 */
[----:B--2---:R-:W-:-:S13]  /*0340*/  ISETP.NE.AND P0, PT, R8, RZ, PT ;  /* 0x000000ff0800720c */ /* 0x004fda0003f05270 */
[----:B------:R-:W-:Y:S05]  /*0350*/  @!P0 BRA `(.L_x_3) ;  /* 0x0000000000648947 */ /* 0x000fea0003800000 */
[----:B------:R-:W0:Y:S01]  /*0360*/  LDC.64 R8, c[0x0][0x380] ;  /* 0x0000e000ff087b82 */ /* 0x000e220000000a00 */
[----:B------:R1:W-:Y:S01]  /*0370*/  STG.E.U8 desc[UR8][R10.64], RZ ;  /* 0x000000ff0a007986 */ /* 0x0003e2000c101108 */
[----:B0-----:R-:W-:-:S05]  /*0380*/  IMAD.WIDE.U32 R8, R12, 0x4, R8 ;  /* 0x000000040c087825 */ /* 0x001fca00078e0008 */
[----:B------:R-:W2:Y:S04]  /*0390*/  LDG.E R13, desc[UR8][R8.64] ;  /* 0x00000008080d7981 */ /* 0x000ea8000c1e1900 */
[----:B------:R-:W2:Y:S02]  /*03a0*/  LDG.E R14, desc[UR8][R8.64+0x4] ;  /* 0x00000408080e7981 */ /* 0x000ea4000c1e1900 */
[----:B--2---:R-:W-:-:S13]  /*03b0*/  ISETP.GE.AND P0, PT, R13, R14, PT ;  /* 0x0000000e0d00720c */ /* 0x004fda0003f06270 */
[----:B-1----:R-:W-:Y:S05]  /*03c0*/  @P0 BRA `(.L_x_3) ;  /* 0x0000000000480947 */ /* 0x002fea0003800000 */
[----:B------:R-:W0:Y:S02]  /*03d0*/  LDC.64 R10, c[0x0][0x3b8] ;  /* 0x0000ee00ff0a7b82 */ /* 0x000e240000000a00 */
[----:B0-----:R-:W-:-:S07]  /*03e0*/  IMAD.WIDE R10, R15, 0x4, R10 ;  /* 0x000000040f0a7825 */ /* 0x001fce00078e020a */
.L_x_4:
[----:B------:R-:W0:Y:S01]  /*03f0*/  LDC.64 R18, c[0x0][0x388] ;  /* 0x0000e200ff127b82 */ /* 0x000e220000000a00 */
[----:B------:R-:W2:Y:S07]  /*0400*/  LDG.E R20, desc[UR8][R10.64] ;  /* 0x000000080a147981 */ /* 0x000eae000c1e1900 */
[----:B------:R-:W1:Y:S08]  /*0410*/  LDC.64 R16, c[0x0][0x390] ;  /* 0x0000e400ff107b82 */ /* 0x000e700000000a00 */
[----:B------:R-:W3:Y:S01]  /*0420*/  LDC.64 R14, c[0x0][0x3c0] ;  /* 0x0000f000ff0e7b82 */ /* 0x000ee20000000a00 */
[----:B0-----:R-:W-:-:S06]  /*0430*/  IMAD.WIDE R18, R13, 0x4, R18 ;  /* 0x000000040d127825 */ /* 0x001fcc00078e0212 */
[----:B------:R-:W4:Y:S01]  /*0440*/  LDG.E R18, desc[UR8][R18.64] ;  /* 0x0000000812127981 */ /* 0x000f22000c1e1900 */
[----:B-1----:R-:W-:-:S06]  /*0450*/  IMAD.WIDE R16, R13, 0x4, R16 ;  /* 0x000000040d107825 */ /* 0x002fcc00078e0210 */
[----:B------:R-:W2:Y:S01]  /*0460*/  LDG.E R17, desc[UR8][R16.64] ;  /* 0x0000000810117981 */ /* 0x000ea2000c1e1900 */
[----:B----4-:R-:W-:-:S05]  /*0470*/  IADD3 R21, PT, PT, R5, R18, RZ ;  /* 0x0000001205157210 */ /* 0x010fca0007ffe0ff */
[----:B---3--:R-:W-:-:S04]  /*0480*/  IMAD.WIDE R14, R21, 0x4, R14 ;  /* 0x00000004150e7825 */ /* 0x008fc800078e020e */
[----:B--2---:R-:W-:-:S05]  /*0490*/  IMAD.IADD R23, R20, 0x1, R17 ;  /* 0x0000000114177824 */ /* 0x004fca00078e0211 */
[----:B------:R0:W-:Y:S04]  /*04a0*/  REDG.E.MIN.S32.STRONG.GPU desc[UR8][R14.64], R23 ;  /* 0x000000170e00798e */ /* 0x0001e8000c92e308 */
[----:B------:R-:W2:Y:S01]  /*04b0*/  LDG.E R20, desc[UR8][R8.64+0x4] ;  /* 0x0000040808147981 */ /* 0x000ea2000c1e1900 */
[----:B------:R-:W-:-:S04]  /*04c0*/  IADD3 R13, PT, PT, R13, 0x1, RZ ;  /* 0x000000010d0d7810 */ /* 0x000fc80007ffe0ff */
[----:B--2---:R-:W-:-:S13]  /*04d0*/  ISETP.GE.AND P0, PT, R13, R20, PT ;  /* 0x000000140d00720c */ /* 0x004fda0003f06270 */
[----:B0-----:R-:W-:Y:S05]  /*04e0*/  @!P0 BRA `(.L_x_4) ;  /* 0xfffffffc00c08947 */ /* 0x001fea000383ffff */
.L_x_3:
[----:B------:R-:W-:Y:S05]  /*04f0*/  BSYNC.RECONVERGENT B1 ;  /* 0x0000000000017941 */ /* 0x000fea0003800200 */
.L_x_2:
[----:B------:R-:W2:Y:S01]  /*0500*/  LDG.E R9, desc[UR8][R6.64] ;  /* 0x0000000806097981 */ /* 0x000ea2000c1e1900 */
[----:B------:R-:W-:-:S05]  /*0510*/  VIADD R12, R12, UR4 ;  /* 0x000000040c0c7c36 */ /* 0x000fca0008000000 */
[----:B--2---:R-:W-:-:S13]  /*0520*/  ISETP.GE.AND P0, PT, R12, R9, PT ;  /* 0x000000090c00720c */ /* 0x004fda0003f06270 */
[----:B------:R-:W-:Y:S05]  /*0530*/  @!P0 BRA `(.L_x_5) ;  /* 0xfffffffc00688947 */ /* 0x000fea000383ffff */
.L_x_1:
[----:B------:R-:W-:Y:S05]  /*0540*/  BSYNC.RECONVERGENT B0 ;  /* 0x0000000000007941 */ /* 0x000fea0003800200 */
.L_x_0:
[----:B------:R-:W-:Y:S06]  /*0550*/  BAR.SYNC.DEFER_BLOCKING 0x0 ;  /* 0x0000000000007b1d */ /* 0x000fec0000010000 */
[----:B------:R-:W0:Y:S01]  /*0560*/  LDCU.64 UR10, c[0x0][0x3b0] ;  /* 0x00007600ff0a77ac */ /* 0x000e220008000a00 */
[----:B------:R-:W2:Y:S01]  /*0570*/  LDG.E R11, desc[UR8][R6.64] ;  /* 0x00000008060b7981 */ /* 0x000ea2000c1e1900 */
[----:B------:R-:W-:Y:S01]  /*0580*/  BSSY.RECONVERGENT B0, `(.L_x_6) ;  /* 0x000001f000007945 */ /* 0x000fe20003800200 */
[----:B--2---:R-:W-:-:S13]  /*0590*/  ISETP.GE.AND P0, PT, R2, R11, PT ;  /* 0x0000000b0200720c */ /* 0x004fda0003f06270 */
[----:B0-----:R-:W-:Y:S05]  /*05a0*/  @P0 BRA `(.L_x_7) ;  /* 0x0000000000700947 */ /* 0x001fea0003800000 */
[----:B------:R-:W0:Y:S01]  /*05b0*/  LDC.64 R6, c[0x0][0x3c0] ;  /* 0x0000f000ff067b82 */ /* 0x000e220000000a00 */
[----:B------:R-:W-:Y:S01]  /*05c0*/  MOV R14, R11 ;  /* 0x0000000b000e7202 */ /* 0x000fe20000000f00 */
[----:B------:R-:W-:-:S06]  /*05d0*/  IMAD.MOV.U32 R16, RZ, RZ, R2 ;  /* 0x000000ffff107224 */ /* 0x000fcc00078e0002 */
[----:B------:R-:W1:Y:S02]  /*05e0*/  LDC.64 R8, c[0x0][0x3b8] ;  /* 0x0000ee00ff087b82 */ /* 0x000e640000000a00 */
.L_x_10:
[----:B-1----:R-:W-:-:S05]  /*05f0*/  IADD3 R17, PT, PT, R5, R16, RZ ;  /* 0x0000001005117210 */ /* 0x002fca0007ffe0ff */
[----:B0-----:R-:W-:-:S04]  /*0600*/  IMAD.WIDE R12, R17, 0x4, R6 ;  /* 0x00000004110c7825 */ /* 0x001fc800078e0206 */
[----:B-1----:R-:W-:Y:S01]  /*0610*/  IMAD.WIDE R10, R17, 0x4, R8 ;  /* 0x00000004110a7825 */ /* 0x002fe200078e0208 */
[----:B------:R-:W2:Y:S04]  /*0620*/  LDG.E R19, desc[UR8][R12.64] ;  /* 0x000000080c137981 */ /* 0x000ea8000c1e1900 */
[----:B------:R-:W2:Y:S01]  /*0630*/  LDG.E R15, desc[UR8][R10.64] ;  /* 0x000000080a0f7981 */ /* 0x000ea2000c1e1900 */
[----:B------:R-:W-:Y:S01]  /*0640*/  BSSY.RECONVERGENT B1, `(.L_x_8) ;  /* 0x0000010000017945 */ /* 0x000fe20003800200 */
[----:B------:R-:W-:Y:S01]  /*0650*/  VIADD R16, R16, UR4 ;  /* 0x0000000410107c36 */ /* 0x000fe20008000000 */
[----:B--2---:R-:W-:-:S13]  /*0660*/  ISETP.GE.AND P0, PT, R19, R15, PT ;  /* 0x0000000f1300720c */ /* 0x004fda0003f06270 */
[----:B------:R-:W-:Y:S05]  /*0670*/  @P0 BRA `(.L_x_9) ;  /* 0x0000000000300947 */ /* 0x000fea0003800000 */
[----:B------:R-:W0:Y:S01]  /*0680*/  LDC.64 R14, c[0x0][0x398] ;  /* 0x0000e600ff0e7b82 */ /* 0x000e220000000a00 */
[----:B------:R-:W-:Y:S01]  /*0690*/  HFMA2 R18, -RZ, RZ, 0, 5.9604644775390625e-08 ;  /* 0x00000001ff127431 */ /* 0x000fe200000001ff */
[C---:B------:R-:W-:Y:S01]  /*06a0*/  IADD3 R12, P0, PT, R17.reuse, UR10, RZ ;  /* 0x0000000a110c7c10 */ /* 0x040fe2000ff1e0ff */
[----:B------:R1:W-:Y:S03]  /*06b0*/  STG.E desc[UR8][R10.64], R19 ;  /* 0x000000130a007986 */ /* 0x0003e6000c101908 */
[----:B------:R-:W-:Y:S02]  /*06c0*/  LEA.HI.X.SX32 R13, R17, UR11, 0x1, P0 ;  /* 0x0000000b110d7c11 */ /* 0x000fe400080f0eff */
[----:B------:R-:W-:-:S05]  /*06d0*/  PRMT R17, R18, 0x7610, R17 ;  /* 0x0000761012117816 */ /* 0x000fca0000000011 */
[----:B------:R1:W-:Y:S04]  /*06e0*/  STG.E.U8 desc[UR8][R12.64], R17 ;  /* 0x000000110c007986 */ /* 0x0003e8000c101108 */
[----:B0-----:R1:W5:Y:S01]  /*06f0*/  LDG.E R14, desc[UR8][R14.64] ;  /* 0x000000080e0e7981 */ /* 0x001362000c1e1900 */
[----:B------:R-:W0:Y:S01]  /*0700*/  S2UR UR6, SR_CgaCtaId ;  /* 0x00000000000679c3 */ /* 0x000e220000008800 */
[----:B------:R-:W-:Y:S02]  /*0710*/  UMOV UR5, 0x400 ;  /* 0x0000040000057882 */ /* 0x000fe40000000000 */
[----:B0-----:R-:W-:-:S09]  /*0720*/  ULEA UR5, UR6, UR5, 0x18 ;  /* 0x0000000506057291 */ /* 0x001fd2000f8ec0ff */
[----:B------:R1:W-:Y:S03]  /*0730*/  STS [UR5], R18 ;  /* 0x00000012ff007988 */ /* 0x0003e60008000805 */
.L_x_9:
[----:B------:R-:W-:Y:S05]  /*0740*/  BSYNC.RECONVERGENT B1 ;  /* 0x0000000000017941 */ /* 0x000fea0003800200 */
.L_x_8:
[----:B-----5:R-:W-:-:S13]  /*0750*/  ISETP.GE.AND P0, PT, R16, R14, PT ;  /* 0x0000000e1000720c */ /* 0x020fda0003f06270 */
[----:B------:R-:W-:Y:S05]  /*0760*/  @!P0 BRA `(.L_x_10) ;  /* 0xfffffffc00a08947 */ /* 0x000fea000383ffff */
.L_x_7:
[----:B------:R-:W-:Y:S05]  /*0770*/  BSYNC.RECONVERGENT B0 ;  /* 0x0000000000007941 */ /* 0x000fea0003800200 */
.L_x_6:
[----:B------:R-:W0:Y:S08]  /*0780*/  S2UR UR6, SR_CgaCtaId ;  /* 0x00000000000679c3 */ /* 0x000e300000008800 */
[----:B------:R-:W-:Y:S06]  /*0790*/  BAR.SYNC.DEFER_BLOCKING 0x0 ;  /* 0x0000000000007b1d */ /* 0x000fec0000010000 */
[----:B------:R-:W-:-:S02]  /*07a0*/  UMOV UR5, 0x400 ;  /* 0x0000040000057882 */ /* 0x000fc40000000000 */
[----:B0-----:R-:W-:-:S09]  /*07b0*/  ULEA UR5, UR6, UR5, 0x18 ;  /* 0x0000000506057291 */ /* 0x001fd2000f8ec0ff */
[----:B------:R-:W0:Y:S02]  /*07c0*/  LDS R6, [UR5] ;  /* 0x00000005ff067984 */ /* 0x000e240008000800 */
[----:B0-----:R-:W-:-:S13]  /*07d0*/  ISETP.NE.AND P0, PT, R6, RZ, PT ;  /* 0x000000ff0600720c */ /* 0x001fda0003f05270 */
[----:B------:R-:W-:Y:S05]  /*07e0*/  @P0 BRA `(.L_x_11) ;  /* 0xfffffff800940947 */ /* 0x000fea000383ffff */
[----:B------:R-:W0:Y:S08]  /*07f0*/  LDC.64 R6, c[0x0][0x398] ;  /* 0x0000e600ff067b82 */ /* 0x000e300000000a00 */
[----:B------:R-:W-:Y:S06]  /*0800*/  BAR.SYNC.DEFER_BLOCKING 0x0 ;  /* 0x0000000000007b1d */ /* 0x000fec0000010000 */
[----:B0-----:R-:W2:Y:S01]  /*0810*/  LDG.E R7, desc[UR8][R6.64] ;  /* 0x0000000806077981 */ /* 0x001ea2000c1e1900 */
[----:B------:R-:W-:-:S05]  /*0820*/  IMAD.IADD R3, R4, 0x1, R3 ;  /* 0x0000000104037824 */ /* 0x000fca00078e0203 */
[----:B--2---:R-:W-:-:S13]  /*0830*/  ISETP.GE.AND P0, PT, R3, R7, PT ;  /* 0x000000070300720c */ /* 0x004fda0003f06270 */
[----:B------:R-:W-:Y:S05]  /*0840*/  @!P0 BRA `(.L_x_12) ;  /* 0xfffffff800788947 */ /* 0x000fea000383ffff */
[----:B------:R-:W-:Y:S05]  /*0850*/  EXIT ;  /* 0x000000000000794d */ /* 0x000fea0003800000 */
.L_x_13:
[----:B------:R-:W-:-:S00]  /*0860*/  BRA `(.L_x_13) ;  /* 0xfffffffc00fc7947 */ /* 0x000fc0000383ffff */
[----:B------:R-:W-:-:S00]  /*0870*/  NOP ;  /* 0x0000000000007918 */ /* 0x000fc00000000000 */
        /* <DEDUP_REMOVED lines=8> */
.L_x_14:


//--------------------- .nv.shared._Z13kernelForMSSPPiS_S_S_S_S_PbS_S_ --------------------------
	.section	.nv.shared._Z13kernelForMSSPPiS_S_S_S_S_PbS_S_,"aw",@nobits
	.sectionflags	@""
	.align	4
.nv.shared._Z13kernelForMSSPPiS_S_S_S_S_PbS_S_:
	.zero		1028


//--------------------- .nv.shared.reserved.0     --------------------------
	.section	.nv.shared.reserved.0,"aw",@nobits
	.weak		__nv_reservedSMEM_offset_0_alias
	.size		__nv_reservedSMEM_offset_0_alias, 0, 64
	.other		__nv_reservedSMEM_offset_0_alias,@"STO_CUDA_RESERVED_SHARED STV_DEFAULT"
__nv_reservedSMEM_offset_0_alias:
	.zero		0
	.zero		64


//--------------------- .nv.constant0._Z13kernelForMSSPPiS_S_S_S_S_PbS_S_ --------------------------
	.section	.nv.constant0._Z13kernelForMSSPPiS_S_S_S_S_PbS_S_,"a",@progbits
	.sectionflags	@""
	.align	4
.nv.constant0._Z13kernelForMSSPPiS_S_S_S_S_PbS_S_:
	.zero		968


//--------------------- SYMBOLS --------------------------

	.type		.nv.reservedSmem.offset0,@object
	.size		.nv.reservedSmem.offset0,0x4
	.type		.nv.reservedSmem.cap,@object
	.size		.nv.reservedSmem.cap,0x4
